//
// Generated by NVIDIA NVVM Compiler
//
// Compiler Build ID: CL-36424714
// Cuda compilation tools, release 13.0, V13.0.88
// Based on NVVM 20.0.0
//

.version 9.0
.target sm_100
.address_size 64

	// .globl	_Z14global_elementPdS_S_i

.visible .entry _Z14global_elementPdS_S_i(
	.param .u64 .ptr .align 1 _Z14global_elementPdS_S_i_param_0,
	.param .u64 .ptr .align 1 _Z14global_elementPdS_S_i_param_1,
	.param .u64 .ptr .align 1 _Z14global_elementPdS_S_i_param_2,
	.param .u32 _Z14global_elementPdS_S_i_param_3
)
{
	.reg .pred 	%p<10>;
	.reg .b32 	%r<40>;
	.reg .b64 	%rd<66>;
	.reg .b64 	%fd<68>;

	ld.param.u64 	%rd13, [_Z14global_elementPdS_S_i_param_0];
	ld.param.u64 	%rd14, [_Z14global_elementPdS_S_i_param_1];
	ld.param.u32 	%r17, [_Z14global_elementPdS_S_i_param_3];
	cvta.to.global.u64 	%rd1, %rd14;
	cvta.to.global.u64 	%rd2, %rd13;
	mov.u32 	%r18, %ctaid.y;
	mov.u32 	%r19, %ntid.y;
	mov.u32 	%r20, %tid.y;
	mad.lo.s32 	%r1, %r18, %r19, %r20;
	mov.u32 	%r21, %ctaid.x;
	mov.u32 	%r22, %ntid.x;
	mov.u32 	%r23, %tid.x;
	mad.lo.s32 	%r2, %r21, %r22, %r23;
	setp.lt.s32 	%p1, %r17, 1;
	mov.f64 	%fd67, 0d0000000000000000;
	@%p1 bra 	$L__BB0_12;
	mul.lo.s32 	%r3, %r17, %r1;
	and.b32  	%r4, %r17, 7;
	setp.lt.u32 	%p2, %r17, 8;
	mov.f64 	%fd67, 0d0000000000000000;
	mov.b32 	%r38, 0;
	@%p2 bra 	$L__BB0_4;
	and.b32  	%r25, %r17, 2147483640;
	neg.s32 	%r36, %r25;
	mul.wide.u32 	%rd15, %r17, 8;
	add.s64 	%rd3, %rd1, %rd15;
	mul.wide.u32 	%rd16, %r17, 16;
	add.s64 	%rd4, %rd1, %rd16;
	mul.wide.u32 	%rd17, %r17, 24;
	add.s64 	%rd5, %rd1, %rd17;
	mul.wide.u32 	%rd18, %r17, 32;
	add.s64 	%rd6, %rd1, %rd18;
	mul.wide.u32 	%rd19, %r17, 48;
	add.s64 	%rd7, %rd1, %rd19;
	mul.wide.u32 	%rd20, %r17, 56;
	add.s64 	%rd8, %rd1, %rd20;
	mul.wide.u32 	%rd21, %r3, 8;
	add.s64 	%rd22, %rd21, %rd2;
	add.s64 	%rd65, %rd22, 32;
	mov.f64 	%fd67, 0d0000000000000000;
	mov.u32 	%r35, %r2;
$L__BB0_3:
	.pragma "nounroll";
	and.b32  	%r38, %r17, 2147483640;
	mul.wide.s32 	%rd23, %r35, 8;
	add.s64 	%rd24, %rd3, %rd23;
	add.s64 	%rd25, %rd4, %rd23;
	add.s64 	%rd26, %rd5, %rd23;
	add.s64 	%rd27, %rd6, %rd23;
	mul.wide.u32 	%rd28, %r17, 40;
	add.s64 	%rd29, %rd1, %rd23;
	add.s64 	%rd30, %rd29, %rd28;
	add.s64 	%rd31, %rd7, %rd23;
	add.s64 	%rd32, %rd8, %rd23;
	ld.global.f64 	%fd17, [%rd65+-32];
	ld.global.f64 	%fd18, [%rd29];
	fma.rn.f64 	%fd19, %fd17, %fd18, %fd67;
	ld.global.f64 	%fd20, [%rd65+-24];
	ld.global.f64 	%fd21, [%rd24];
	fma.rn.f64 	%fd22, %fd20, %fd21, %fd19;
	ld.global.f64 	%fd23, [%rd65+-16];
	ld.global.f64 	%fd24, [%rd25];
	fma.rn.f64 	%fd25, %fd23, %fd24, %fd22;
	ld.global.f64 	%fd26, [%rd65+-8];
	ld.global.f64 	%fd27, [%rd26];
	fma.rn.f64 	%fd28, %fd26, %fd27, %fd25;
	ld.global.f64 	%fd29, [%rd65];
	ld.global.f64 	%fd30, [%rd27];
	fma.rn.f64 	%fd31, %fd29, %fd30, %fd28;
	ld.global.f64 	%fd32, [%rd65+8];
	ld.global.f64 	%fd33, [%rd30];
	fma.rn.f64 	%fd34, %fd32, %fd33, %fd31;
	ld.global.f64 	%fd35, [%rd65+16];
	ld.global.f64 	%fd36, [%rd31];
	fma.rn.f64 	%fd37, %fd35, %fd36, %fd34;
	ld.global.f64 	%fd38, [%rd65+24];
	ld.global.f64 	%fd39, [%rd32];
	fma.rn.f64 	%fd67, %fd38, %fd39, %fd37;
	add.s32 	%r36, %r36, 8;
	shl.b32 	%r26, %r17, 3;
	add.s32 	%r35, %r35, %r26;
	add.s64 	%rd65, %rd65, 64;
	setp.ne.s32 	%p3, %r36, 0;
	@%p3 bra 	$L__BB0_3;
$L__BB0_4:
	setp.eq.s32 	%p4, %r4, 0;
	@%p4 bra 	$L__BB0_12;
	and.b32  	%r12, %r17, 3;
	setp.lt.u32 	%p5, %r4, 4;
	@%p5 bra 	$L__BB0_7;
	add.s32 	%r27, %r38, %r3;
	mul.wide.u32 	%rd33, %r27, 8;
	add.s64 	%rd34, %rd2, %rd33;
	ld.global.f64 	%fd41, [%rd34];
	mad.lo.s32 	%r28, %r38, %r17, %r2;
	mul.wide.s32 	%rd35, %r28, 8;
	add.s64 	%rd36, %rd1, %rd35;
	ld.global.f64 	%fd42, [%rd36];
	fma.rn.f64 	%fd43, %fd41, %fd42, %fd67;
	cvt.u64.u32 	%rd37, %r3;
	cvt.u64.u32 	%rd38, %r38;
	add.s64 	%rd39, %rd38, %rd37;
	shl.b64 	%rd40, %rd39, 3;
	add.s64 	%rd41, %rd2, %rd40;
	ld.global.f64 	%fd44, [%rd41+8];
	mul.wide.u32 	%rd42, %r17, 8;
	add.s64 	%rd43, %rd36, %rd42;
	ld.global.f64 	%fd45, [%rd43];
	fma.rn.f64 	%fd46, %fd44, %fd45, %fd43;
	ld.global.f64 	%fd47, [%rd41+16];
	add.s64 	%rd44, %rd43, %rd42;
	ld.global.f64 	%fd48, [%rd44];
	fma.rn.f64 	%fd49, %fd47, %fd48, %fd46;
	ld.global.f64 	%fd50, [%rd41+24];
	add.s64 	%rd45, %rd44, %rd42;
	ld.global.f64 	%fd51, [%rd45];
	fma.rn.f64 	%fd67, %fd50, %fd51, %fd49;
	add.s32 	%r38, %r38, 4;
$L__BB0_7:
	setp.eq.s32 	%p6, %r12, 0;
	@%p6 bra 	$L__BB0_12;
	setp.eq.s32 	%p7, %r12, 1;
	@%p7 bra 	$L__BB0_10;
	add.s32 	%r29, %r38, %r3;
	mul.wide.u32 	%rd46, %r29, 8;
	add.s64 	%rd47, %rd2, %rd46;
	ld.global.f64 	%fd53, [%rd47];
	mad.lo.s32 	%r30, %r38, %r17, %r2;
	mul.wide.s32 	%rd48, %r30, 8;
	add.s64 	%rd49, %rd1, %rd48;
	ld.global.f64 	%fd54, [%rd49];
	fma.rn.f64 	%fd55, %fd53, %fd54, %fd67;
	cvt.u64.u32 	%rd50, %r3;
	cvt.u64.u32 	%rd51, %r38;
	add.s64 	%rd52, %rd51, %rd50;
	shl.b64 	%rd53, %rd52, 3;
	add.s64 	%rd54, %rd2, %rd53;
	ld.global.f64 	%fd56, [%rd54+8];
	mul.wide.u32 	%rd55, %r17, 8;
	add.s64 	%rd56, %rd49, %rd55;
	ld.global.f64 	%fd57, [%rd56];
	fma.rn.f64 	%fd67, %fd56, %fd57, %fd55;
	add.s32 	%r38, %r38, 2;
$L__BB0_10:
	and.b32  	%r31, %r17, 1;
	setp.eq.b32 	%p8, %r31, 1;
	not.pred 	%p9, %p8;
	@%p9 bra 	$L__BB0_12;
	add.s32 	%r32, %r38, %r3;
	mul.wide.u32 	%rd57, %r32, 8;
	add.s64 	%rd58, %rd2, %rd57;
	ld.global.f64 	%fd58, [%rd58];
	mad.lo.s32 	%r33, %r38, %r17, %r2;
	mul.wide.s32 	%rd59, %r33, 8;
	add.s64 	%rd60, %rd1, %rd59;
	ld.global.f64 	%fd59, [%rd60];
	fma.rn.f64 	%fd67, %fd58, %fd59, %fd67;
$L__BB0_12:
	ld.param.u64 	%rd64, [_Z14global_elementPdS_S_i_param_2];
	cvta.to.global.u64 	%rd61, %rd64;
	mad.lo.s32 	%r34, %r17, %r1, %r2;
	mul.wide.s32 	%rd62, %r34, 8;
	add.s64 	%rd63, %rd61, %rd62;
	st.global.f64 	[%rd63], %fd67;
	ret;

}


// ===== COMPILED SASS (sm_100) =====

	.target	sm_100

	.elftype	@"ET_EXEC"


//--------------------- .note.nv.tkinfo           --------------------------
	.section	.note.nv.tkinfo,"",@"SHT_NOTE"
	.sectionflags	@"SHF_NOTE_NV_TKINFO"
	.tkinfo
        /*0018*/ 	.word	0x00000002
        /*0030*/ 	.string	""
        /*0030*/ 	.string	"ptxas"
        /*0030*/ 	.string	"Cuda compilation tools, release 13.0, V13.0.88"
        /*0030*/ 	.string	"Build cuda_13.0.r13.0/compiler.36424714_0"
        /*0030*/ 	.string	"-arch sm_100 -m 64 "



//--------------------- .note.nv.cuinfo           --------------------------
	.section	.note.nv.cuinfo,"",@"SHT_NOTE"
	.sectionflags	@"SHF_NOTE_NV_CUINFO"
        /*0018*/ 	.short	0x0002
        /*001a*/ 	.short	0x0064
        /*001c*/ 	.short	0x0082
	.zero		2


//--------------------- .nv.info                  --------------------------
	.section	.nv.info,"",@"SHT_CUDA_INFO"
	.align	4


	//----- nvinfo : EIATTR_REGCOUNT
	.align		4
        /*0000*/ 	.byte	0x04, 0x2f
        /*0002*/ 	.short	(.L_1 - .L_0)
	.align		4
.L_0:
        /*0004*/ 	.word	index@(_Z14global_elementPdS_S_i)
        /*0008*/ 	.word	0x00000020


	//----- nvinfo : EIATTR_FRAME_SIZE
	.align		4
.L_1:
        /*000c*/ 	.byte	0x04, 0x11
        /*000e*/ 	.short	(.L_3 - .L_2)
	.align		4
.L_2:
        /*0010*/ 	.word	index@(_Z14global_elementPdS_S_i)
        /*0014*/ 	.word	0x00000000


	//----- nvinfo : EIATTR_MIN_STACK_SIZE
	.align		4
.L_3:
        /*0018*/ 	.byte	0x04, 0x12
        /*001a*/ 	.short	(.L_5 - .L_4)
	.align		4
.L_4:
        /*001c*/ 	.word	index@(_Z14global_elementPdS_S_i)
        /*0020*/ 	.word	0x00000000
.L_5:


//--------------------- .nv.compat                --------------------------
	.section	.nv.compat,"",@"SHT_CUDA_COMPAT_INFO"
	.align	4
        /*0000*/ 	.byte	0x02, 0x09, 0x00, 0x00, 0x02, 0x02, 0x01, 0x00, 0x02, 0x05, 0x05, 0x00, 0x03, 0x07, 0x01, 0x01
        /*0010*/ 	.byte	0x02, 0x03, 0x00, 0x00, 0x02, 0x06, 0x01, 0x00, 0x04, 0x0b, 0x08, 0x00, 0x01, 0x00, 0x00, 0x00
        /*0020*/ 	.byte	0x00, 0x00, 0x00, 0x00


//--------------------- .nv.info._Z14global_elementPdS_S_i --------------------------
	.section	.nv.info._Z14global_elementPdS_S_i,"",@"SHT_CUDA_INFO"
	.sectionflags	@""
	.align	4


	//----- nvinfo : EIATTR_CUDA_API_VERSION
	.align		4
        /*0000*/ 	.byte	0x04, 0x37
        /*0002*/ 	.short	(.L_7 - .L_6)
.L_6:
        /*0004*/ 	.word	0x00000082


	//----- nvinfo : EIATTR_KPARAM_INFO
	.align		4
.L_7:
        /*0008*/ 	.byte	0x04, 0x17
        /*000a*/ 	.short	(.L_9 - .L_8)
.L_8:
        /*000c*/ 	.word	0x00000000
        /*0010*/ 	.short	0x0003
        /*0012*/ 	.short	0x0018
        /*0014*/ 	.byte	0x00, 0xf0, 0x11, 0x00


	//----- nvinfo : EIATTR_KPARAM_INFO
	.align		4
.L_9:
        /*0018*/ 	.byte	0x04, 0x17
        /*001a*/ 	.short	(.L_11 - .L_10)
.L_10:
        /*001c*/ 	.word	0x00000000
        /*0020*/ 	.short	0x0002
        /*0022*/ 	.short	0x0010
        /*0024*/ 	.byte	0x00, 0xf5, 0x21, 0x00


	//----- nvinfo : EIATTR_KPARAM_INFO
	.align		4
.L_11:
        /*0028*/ 	.byte	0x04, 0x17
        /*002a*/ 	.short	(.L_13 - .L_12)
.L_12:
        /*002c*/ 	.word	0x00000000
        /*0030*/ 	.short	0x0001
        /*0032*/ 	.short	0x0008
        /*0034*/ 	.byte	0x00, 0xf5, 0x21, 0x00


	//----- nvinfo : EIATTR_KPARAM_INFO
	.align		4
.L_13:
        /*0038*/ 	.byte	0x04, 0x17
        /*003a*/ 	.short	(.L_15 - .L_14)
.L_14:
        /*003c*/ 	.word	0x00000000
        /*0040*/ 	.short	0x0000
        /*0042*/ 	.short	0x0000
        /*0044*/ 	.byte	0x00, 0xf5, 0x21, 0x00


	//----- nvinfo : EIATTR_SPARSE_MMA_MASK
	.align		4
.L_15:
        /*0048*/ 	.byte	0x03, 0x50
        /*004a*/ 	.short	0x0000


	//----- nvinfo : EIATTR_MAXREG_COUNT
	.align		4
        /*004c*/ 	.byte	0x03, 0x1b
        /*004e*/ 	.short	0x00ff


	//----- nvinfo : EIATTR_MERCURY_ISA_VERSION
	.align		4
        /*0050*/ 	.byte	0x03, 0x5f
        /*0052*/ 	.short	0x0101


	//----- nvinfo : EIATTR_VRC_CTA_INIT_COUNT
	.align		4
        /*0054*/ 	.byte	0x02, 0x4a
	.zero		1
	.zero		1


	//----- nvinfo : EIATTR_EXIT_INSTR_OFFSETS
	.align		4
        /*0058*/ 	.byte	0x04, 0x1c
        /*005a*/ 	.short	(.L_17 - .L_16)


	//   ....[0]....
.L_16:
        /*005c*/ 	.word	0x00000ac0


	//----- nvinfo : EIATTR_CBANK_PARAM_SIZE
	.align		4
.L_17:
        /*0060*/ 	.byte	0x03, 0x19
        /*0062*/ 	.short	0x001c


	//----- nvinfo : EIATTR_PARAM_CBANK
	.align		4
        /*0064*/ 	.byte	0x04, 0x0a
        /*0066*/ 	.short	(.L_19 - .L_18)
	.align		4
.L_18:
        /*0068*/ 	.word	index@(.nv.constant0._Z14global_elementPdS_S_i)
        /*006c*/ 	.short	0x0380
        /*006e*/ 	.short	0x001c


	//----- nvinfo : EIATTR_SW_WAR
	.align		4
.L_19:
        /*0070*/ 	.byte	0x04, 0x36
        /*0072*/ 	.short	(.L_21 - .L_20)
.L_20:
        /*0074*/ 	.word	0x00000008
.L_21:


//--------------------- .nv.callgraph             --------------------------
	.section	.nv.callgraph,"",@"SHT_CUDA_CALLGRAPH"
	.align	4
	.sectionentsize	8
	.align		4
        /*0000*/ 	.word	0x00000000
	.align		4
        /*0004*/ 	.word	0xffffffff
	.align		4
        /*0008*/ 	.word	0x00000000
	.align		4
        /*000c*/ 	.word	0xfffffffe
	.align		4
        /*0010*/ 	.word	0x00000000
	.align		4
        /*0014*/ 	.word	0xfffffffd
	.align		4
        /*0018*/ 	.word	0x00000000
	.align		4
        /*001c*/ 	.word	0xfffffffc


//--------------------- .text._Z14global_elementPdS_S_i --------------------------
	.section	.text._Z14global_elementPdS_S_i,"ax",@progbits
	.align	128
        .global         _Z14global_elementPdS_S_i
        .type           _Z14global_elementPdS_S_i,@function
        .size           _Z14global_elementPdS_S_i,(.L_x_5 - _Z14global_elementPdS_S_i)
        .other          _Z14global_elementPdS_S_i,@"STO_CUDA_ENTRY STV_DEFAULT"
_Z14global_elementPdS_S_i:
.text._Z14global_elementPdS_S_i:
[----:B------:R-:W-:Y:S01]  /*0000*/  LDC R1, c[0x0][0x37c] ;  /* 0x0000df00ff017b82 */ /* 0x000fe20000000800 */
[----:B------:R-:W0:Y:S01]  /*0010*/  S2R R3, SR_TID.Y ;  /* 0x0000000000037919 */ /* 0x000e220000002200 */
[----:B------:R-:W1:Y:S06]  /*0020*/  LDCU UR18, c[0x0][0x398] ;  /* 0x00007300ff1277ac */ /* 0x000e6c0008000800 */
[----:B------:R-:W0:Y:S01]  /*0030*/  LDC R0, c[0x0][0x364] ;  /* 0x0000d900ff007b82 */ /* 0x000e220000000800 */
[----:B------:R-:W-:Y:S01]  /*0040*/  CS2R R12, SRZ ;  /* 0x00000000000c7805 */ /* 0x000fe2000001ff00 */
[----:B------:R-:W2:Y:S01]  /*0050*/  S2R R2, SR_TID.X ;  /* 0x0000000000027919 */ /* 0x000ea20000002100 */
[----:B------:R-:W3:Y:S05]  /*0060*/  LDCU.64 UR16, c[0x0][0x358] ;  /* 0x00006b00ff1077ac */ /* 0x000eea0008000a00 */
[----:B------:R-:W0:Y:S08]  /*0070*/  S2UR UR4, SR_CTAID.Y ;  /* 0x00000000000479c3 */ /* 0x000e300000002600 */
[----:B------:R-:W2:Y:S01]  /*0080*/  S2UR UR5, SR_CTAID.X ;  /* 0x00000000000579c3 */ /* 0x000ea20000002500 */
[----:B-1----:R-:W-:-:S07]  /*0090*/  UISETP.GE.AND UP0, UPT, UR18, 0x1, UPT ;  /* 0x000000011200788c */ /* 0x002fce000bf06270 */
[----:B------:R-:W2:Y:S01]  /*00a0*/  LDC R19, c[0x0][0x360] ;  /* 0x0000d800ff137b82 */ /* 0x000ea20000000800 */
[----:B0-----:R-:W-:Y:S02]  /*00b0*/  IMAD R0, R0, UR4, R3 ;  /* 0x0000000400007c24 */ /* 0x001fe4000f8e0203 */
[----:B--2---:R-:W-:Y:S01]  /*00c0*/  IMAD R19, R19, UR5, R2 ;  /* 0x0000000513137c24 */ /* 0x004fe2000f8e0202 */
[----:B---3--:R-:W-:Y:S06]  /*00d0*/  BRA.U !UP0, `(.L_x_0) ;  /* 0x0000000908687547 */ /* 0x008fec000b800000 */
[----:B------:R-:W-:Y:S02]  /*00e0*/  UISETP.GE.U32.AND UP0, UPT, UR18, 0x8, UPT ;  /* 0x000000081200788c */ /* 0x000fe4000bf06070 */
[----:B------:R-:W-:Y:S01]  /*00f0*/  IMAD R5, R0, UR18, RZ ;  /* 0x0000001200057c24 */ /* 0x000fe2000f8e02ff */
[----:B------:R-:W-:Y:S01]  /*0100*/  CS2R R12, SRZ ;  /* 0x00000000000c7805 */ /* 0x000fe2000001ff00 */
[----:B------:R-:W-:-:S05]  /*0110*/  UMOV UR4, URZ ;  /* 0x000000ff00047c82 */ /* 0x000fca0008000000 */
[----:B------:R-:W-:Y:S05]  /*0120*/  BRA.U !UP0, `(.L_x_1) ;  /* 0x00000005080c7547 */ /* 0x000fea000b800000 */
[----:B------:R-:W0:Y:S01]  /*0130*/  LDCU.128 UR20, c[0x0][0x380] ;  /* 0x00007000ff1477ac */ /* 0x000e220008000c00 */
[----:B------:R-:W-:Y:S02]  /*0140*/  MOV R18, R19 ;  /* 0x0000001300127202 */ /* 0x000fe40000000f00 */
[----:B------:R-:W-:Y:S01]  /*0150*/  CS2R R12, SRZ ;  /* 0x00000000000c7805 */ /* 0x000fe2000001ff00 */
[----:B------:R-:W-:-:S04]  /*0160*/  ULOP3.LUT UR4, UR18, 0x7ffffff8, URZ, 0xc0, !UPT ;  /* 0x7ffffff812047892 */ /* 0x000fc8000f8ec0ff */
[----:B------:R-:W-:Y:S01]  /*0170*/  UIADD3 UR4, UPT, UPT, -UR4, URZ, URZ ;  /* 0x000000ff04047290 */ /* 0x000fe2000fffe1ff */
[----:B0-----:R-:W-:Y:S01]  /*0180*/  MOV R2, UR20 ;  /* 0x0000001400027c02 */ /* 0x001fe20008000f00 */
[----:B------:R-:W-:Y:S01]  /*0190*/  UIMAD.WIDE.U32 UR6, UR18, 0x10, UR22 ;  /* 0x00000010120678a5 */ /* 0x000fe2000f8e0016 */
[----:B------:R-:W-:Y:S01]  /*01a0*/  MOV R3, UR21 ;  /* 0x0000001500037c02 */ /* 0x000fe20008000f00 */
[----:B------:R-:W-:Y:S02]  /*01b0*/  UIMAD.WIDE.U32 UR8, UR18, 0x18, UR22 ;  /* 0x00000018120878a5 */ /* 0x000fe4000f8e0016 */
[----:B------:R-:W-:Y:S01]  /*01c0*/  UIMAD.WIDE.U32 UR10, UR18, 0x20, UR22 ;  /* 0x00000020120a78a5 */ /* 0x000fe2000f8e0016 */
[----:B------:R-:W-:Y:S01]  /*01d0*/  IMAD.WIDE.U32 R2, R5, 0x8, R2 ;  /* 0x0000000805027825 */ /* 0x000fe200078e0002 */
[----:B------:R-:W-:Y:S02]  /*01e0*/  UIMAD.WIDE.U32 UR12, UR18, 0x30, UR22 ;  /* 0x00000030120c78a5 */ /* 0x000fe4000f8e0016 */
[----:B------:R-:W-:Y:S01]  /*01f0*/  UIMAD.WIDE.U32 UR14, UR18, 0x38, UR22 ;  /* 0x00000038120e78a5 */ /* 0x000fe2000f8e0016 */
[----:B------:R-:W-:-:S05]  /*0200*/  IADD3 R8, P0, PT, R2, 0x20, RZ ;  /* 0x0000002002087810 */ /* 0x000fca0007f1e0ff */
[----:B------:R-:W-:-:S08]  /*0210*/  IMAD.X R9, RZ, RZ, R3, P0 ;  /* 0x000000ffff097224 */ /* 0x000fd000000e0603 */
.L_x_2:
[----:B------:R-:W-:Y:S01]  /*0220*/  HFMA2 R17, -RZ, RZ, 0, 4.76837158203125e-07 ;  /* 0x00000008ff117431 */ /* 0x000fe200000001ff */
[----:B------:R-:W-:Y:S01]  /*0230*/  UIMAD.WIDE.U32 UR20, UR18, 0x8, UR22 ;  /* 0x00000008121478a5 */ /* 0x000fe2000f8e0016 */
[----:B------:R-:W-:Y:S01]  /*0240*/  IMAD.MOV.U32 R2, RZ, RZ, R8 ;  /* 0x000000ffff027224 */ /* 0x000fe200078e0008 */
[----:B------:R-:W-:Y:S02]  /*0250*/  MOV R3, R9 ;  /* 0x0000000900037202 */ /* 0x000fe40000000f00 */
[----:B------:R-:W-:-:S03]  /*0260*/  IMAD.WIDE R16, R18, R17, UR22 ;  /* 0x0000001612107e25 */ /* 0x000fc6000f8e0211 */
[----:B------:R-:W2:Y:S01]  /*0270*/  LDG.E.64 R14, desc[UR16][R2.64+-0x20] ;  /* 0xffffe010020e7981 */ /* 0x000ea2000c1e1b00 */
[----:B------:R-:W-:Y:S01]  /*0280*/  MOV R20, UR20 ;  /* 0x0000001400147c02 */ /* 0x000fe20008000f00 */
[----:B------:R-:W-:Y:S02]  /*0290*/  IMAD.U32 R21, RZ, RZ, UR21 ;  /* 0x00000015ff157e24 */ /* 0x000fe4000f8e00ff */
[----:B------:R-:W2:Y:S01]  /*02a0*/  LDG.E.64 R24, desc[UR16][R16.64] ;  /* 0x0000001010187981 */ /* 0x000ea2000c1e1b00 */
[----:B------:R-:W-:Y:S02]  /*02b0*/  HFMA2 R7, -RZ, RZ, 0, 4.76837158203125e-07 ;  /* 0x00000008ff077431 */ /* 0x000fe400000001ff */
[----:B------:R-:W-:Y:S01]  /*02c0*/  IMAD.WIDE R20, R18, 0x8, R20 ;  /* 0x0000000812147825 */ /* 0x000fe200078e0214 */
[----:B------:R-:W3:Y:S01]  /*02d0*/  LDG.E.64 R22, desc[UR16][R2.64+-0x18] ;  /* 0xffffe81002167981 */ /* 0x000ee2000c1e1b00 */
[----:B------:R-:W-:-:S03]  /*02e0*/  MOV R9, 0x8 ;  /* 0x0000000800097802 */ /* 0x000fc60000000f00 */
[----:B------:R-:W4:Y:S04]  /*02f0*/  LDG.E.64 R4, desc[UR16][R2.64+-0x10] ;  /* 0xfffff01002047981 */ /* 0x000f28000c1e1b00 */
[----:B------:R-:W3:Y:S01]  /*0300*/  LDG.E.64 R20, desc[UR16][R20.64] ;  /* 0x0000001014147981 */ /* 0x000ee2000c1e1b00 */
[----:B------:R-:W-:-:S03]  /*0310*/  IMAD.WIDE R6, R18, R7, UR6 ;  /* 0x0000000612067e25 */ /* 0x000fc6000f8e0207 */
[----:B------:R-:W5:Y:S04]  /*0320*/  LDG.E.64 R10, desc[UR16][R2.64+-0x8] ;  /* 0xfffff810020a7981 */ /* 0x000f68000c1e1b00 */
[----:B------:R-:W4:Y:S01]  /*0330*/  LDG.E.64 R6, desc[UR16][R6.64] ;  /* 0x0000001006067981 */ /* 0x000f22000c1e1b00 */
[----:B------:R-:W-:-:S06]  /*0340*/  IMAD.WIDE R8, R18, R9, UR8 ;  /* 0x0000000812087e25 */ /* 0x000fcc000f8e0209 */
[----:B------:R-:W5:Y:S01]  /*0350*/  LDG.E.64 R8, desc[UR16][R8.64] ;  /* 0x0000001008087981 */ /* 0x000f62000c1e1b00 */
[----:B------:R-:W-:Y:S01]  /*0360*/  IMAD.MOV.U32 R27, RZ, RZ, 0x8 ;  /* 0x00000008ff1b7424 */ /* 0x000fe200078e00ff */
[----:B--2---:R-:W-:-:S03]  /*0370*/  DFMA R24, R14, R24, R12 ;  /* 0x000000180e18722b */ /* 0x004fc6000000000c */
[C---:B------:R-:W-:Y:S01]  /*0380*/  IMAD.WIDE R12, R18.reuse, R27, UR10 ;  /* 0x0000000a120c7e25 */ /* 0x040fe2000f8e021b */
[----:B------:R-:W-:Y:S01]  /*0390*/  MOV R27, UR18 ;  /* 0x00000012001b7c02 */ /* 0x000fe20008000f00 */
[----:B------:R-:W2:Y:S04]  /*03a0*/  LDG.E.64 R14, desc[UR16][R2.64] ;  /* 0x00000010020e7981 */ /* 0x000ea8000c1e1b00 */
[----:B------:R-:W2:Y:S01]  /*03b0*/  LDG.E.64 R12, desc[UR16][R12.64] ;  /* 0x000000100c0c7981 */ /* 0x000ea2000c1e1b00 */
[----:B------:R-:W-:Y:S01]  /*03c0*/  IMAD.WIDE.U32 R16, R27, 0x28, R16 ;  /* 0x000000281b107825 */ /* 0x000fe200078e0010 */
[----:B---3--:R-:W-:Y:S01]  /*03d0*/  DFMA R22, R22, R20, R24 ;  /* 0x000000141616722b */ /* 0x008fe20000000018 */
[----:B------:R-:W-:Y:S01]  /*03e0*/  MOV R25, 0x8 ;  /* 0x0000000800197802 */ /* 0x000fe20000000f00 */
[----:B------:R-:W3:Y:S04]  /*03f0*/  LDG.E.64 R20, desc[UR16][R2.64+0x8] ;  /* 0x0000081002147981 */ /* 0x000ee8000c1e1b00 */
[----:B------:R-:W3:Y:S01]  /*0400*/  LDG.E.64 R16, desc[UR16][R16.64] ;  /* 0x0000001010107981 */ /* 0x000ee2000c1e1b00 */
[----:B------:R-:W-:Y:S01]  /*0410*/  IMAD.WIDE R24, R18, R25, UR12 ;  /* 0x0000000c12187e25 */ /* 0x000fe2000f8e0219 */
[----:B----4-:R-:W-:-:S02]  /*0420*/  DFMA R6, R4, R6, R22 ;  /* 0x000000060406722b */ /* 0x010fc40000000016 */
[----:B------:R-:W4:Y:S01]  /*0430*/  LDG.E.64 R4, desc[UR16][R2.64+0x10] ;  /* 0x0000101002047981 */ /* 0x000f22000c1e1b00 */
[----:B------:R-:W-:-:S03]  /*0440*/  IMAD.MOV.U32 R23, RZ, RZ, 0x8 ;  /* 0x00000008ff177424 */ /* 0x000fc600078e00ff */
[----:B------:R-:W4:Y:S01]  /*0450*/  LDG.E.64 R24, desc[UR16][R24.64] ;  /* 0x0000001018187981 */ /* 0x000f22000c1e1b00 */
[----:B------:R-:W-:Y:S01]  /*0460*/  IMAD.WIDE R22, R18, R23, UR14 ;  /* 0x0000000e12167e25 */ /* 0x000fe2000f8e0217 */
[----:B-----5:R-:W-:Y:S02]  /*0470*/  DFMA R8, R10, R8, R6 ;  /* 0x000000080a08722b */ /* 0x020fe40000000006 */
[----:B------:R-:W5:Y:S04]  /*0480*/  LDG.E.64 R6, desc[UR16][R2.64+0x18] ;  /* 0x0000181002067981 */ /* 0x000f68000c1e1b00 */
[----:B------:R-:W5:Y:S01]  /*0490*/  LDG.E.64 R22, desc[UR16][R22.64] ;  /* 0x0000001016167981 */ /* 0x000f62000c1e1b00 */
[----:B------:R-:W-:-:S04]  /*04a0*/  UIADD3 UR4, UPT, UPT, UR4, 0x8, URZ ;  /* 0x0000000804047890 */ /* 0x000fc8000fffe0ff */
[----:B------:R-:W-:Y:S01]  /*04b0*/  UISETP.NE.AND UP0, UPT, UR4, URZ, UPT ;  /* 0x000000ff0400728c */ /* 0x000fe2000bf05270 */
[----:B--2---:R-:W-:-:S08]  /*04c0*/  DFMA R8, R14, R12, R8 ;  /* 0x0000000c0e08722b */ /* 0x004fd00000000008 */
[----:B---3--:R-:W-:-:S08]  /*04d0*/  DFMA R8, R20, R16, R8 ;  /* 0x000000101408722b */ /* 0x008fd00000000008 */
[----:B----4-:R-:W-:Y:S01]  /*04e0*/  DFMA R4, R4, R24, R8 ;  /* 0x000000180404722b */ /* 0x010fe20000000008 */
[----:B------:R-:W-:-:S07]  /*04f0*/  IADD3 R8, P0, PT, R2, 0x40, RZ ;  /* 0x0000004002087810 */ /* 0x000fce0007f1e0ff */
[----:B-----5:R-:W-:Y:S01]  /*0500*/  DFMA R12, R6, R22, R4 ;  /* 0x00000016060c722b */ /* 0x020fe20000000004 */
[----:B------:R-:W-:Y:S02]  /*0510*/  MOV R5, UR18 ;  /* 0x0000001200057c02 */ /* 0x000fe40008000f00 */
[----:B------:R-:W-:-:S03]  /*0520*/  IADD3.X R9, PT, PT, RZ, R3, RZ, P0, !PT ;  /* 0x00000003ff097210 */ /* 0x000fc600007fe4ff */
[----:B------:R-:W-:Y:S01]  /*0530*/  IMAD R18, R5, 0x8, R18 ;  /* 0x0000000805127824 */ /* 0x000fe200078e0212 */
[----:B------:R-:W-:Y:S06]  /*0540*/  BRA.U UP0, `(.L_x_2) ;  /* 0xfffffffd00347547 */ /* 0x000fec000b83ffff */
[----:B------:R-:W-:-:S12]  /*0550*/  ULOP3.LUT UR4, UR18, 0x7ffffff8, URZ, 0xc0, !UPT ;  /* 0x7ffffff812047892 */ /* 0x000fd8000f8ec0ff */
.L_x_1:
[----:B------:R-:W-:-:S04]  /*0560*/  ULOP3.LUT UR6, UR18, 0x7, URZ, 0xc0, !UPT ;  /* 0x0000000712067892 */ /* 0x000fc8000f8ec0ff */
[----:B------:R-:W-:-:S09]  /*0570*/  UISETP.NE.AND UP0, UPT, UR6, URZ, UPT ;  /* 0x000000ff0600728c */ /* 0x000fd2000bf05270 */
[----:B------:R-:W-:Y:S05]  /*0580*/  BRA.U !UP0, `(.L_x_0) ;  /* 0x00000005083c7547 */ /* 0x000fea000b800000 */
[----:B------:R-:W-:Y:S01]  /*0590*/  UISETP.GE.U32.AND UP0, UPT, UR6, 0x4, UPT ;  /* 0x000000040600788c */ /* 0x000fe2000bf06070 */
[----:B------:R-:W-:Y:S01]  /*05a0*/  IMAD R2, R0, UR18, RZ ;  /* 0x0000001200027c24 */ /* 0x000fe2000f8e02ff */
[----:B------:R-:W-:-:S04]  /*05b0*/  ULOP3.LUT UR5, UR18, 0x3, URZ, 0xc0, !UPT ;  /* 0x0000000312057892 */ /* 0x000fc8000f8ec0ff */
[----:B------:R-:W-:-:S03]  /*05c0*/  UISETP.NE.AND UP1, UPT, UR5, URZ, UPT ;  /* 0x000000ff0500728c */ /* 0x000fc6000bf25270 */
[----:B------:R-:W-:Y:S08]  /*05d0*/  BRA.U !UP0, `(.L_x_3) ;  /* 0x00000001087c7547 */ /* 0x000ff0000b800000 */
[----:B------:R-:W0:Y:S01]  /*05e0*/  LDC.64 R6, c[0x0][0x380] ;  /* 0x0000e000ff067b82 */ /* 0x000e220000000a00 */
[----:B------:R-:W1:Y:S01]  /*05f0*/  LDCU.64 UR6, c[0x0][0x380] ;  /* 0x00007000ff0677ac */ /* 0x000e620008000a00 */
[----:B------:R-:W-:Y:S02]  /*0600*/  MOV R4, UR4 ;  /* 0x0000000400047c02 */ /* 0x000fe40008000f00 */
[C---:B------:R-:W-:Y:S02]  /*0610*/  IADD3 R3, PT, PT, R2.reuse, UR4, RZ ;  /* 0x0000000402037c10 */ /* 0x040fe4000fffe0ff */
[----:B------:R-:W-:Y:S01]  /*0620*/  IADD3 R8, P0, PT, R2, UR4, RZ ;  /* 0x0000000402087c10 */ /* 0x000fe2000ff1e0ff */
[----:B------:R-:W-:Y:S01]  /*0630*/  IMAD R5, R4, UR18, R19 ;  /* 0x0000001204057c24 */ /* 0x000fe2000f8e0213 */
[----:B------:R-:W2:Y:S01]  /*0640*/  LDC.64 R22, c[0x0][0x388] ;  /* 0x0000e200ff167b82 */ /* 0x000ea20000000a00 */
[----:B------:R-:W-:Y:S02]  /*0650*/  MOV R27, UR18 ;  /* 0x00000012001b7c02 */ /* 0x000fe40008000f00 */
[----:B------:R-:W-:Y:S01]  /*0660*/  MOV R29, UR18 ;  /* 0x00000012001d7c02 */ /* 0x000fe20008000f00 */
[----:B0-----:R-:W-:-:S04]  /*0670*/  IMAD.WIDE.U32 R6, R3, 0x8, R6 ;  /* 0x0000000803067825 */ /* 0x001fc800078e0006 */
[----:B------:R-:W-:Y:S01]  /*0680*/  IMAD.X R3, RZ, RZ, RZ, P0 ;  /* 0x000000ffff037224 */ /* 0x000fe200000e06ff */
[C---:B-1----:R-:W-:Y:S01]  /*0690*/  LEA R20, P0, R8.reuse, UR6, 0x3 ;  /* 0x0000000608147c11 */ /* 0x042fe2000f8018ff */
[----:B------:R-:W3:Y:S01]  /*06a0*/  LDG.E.64 R6, desc[UR16][R6.64] ;  /* 0x0000001006067981 */ /* 0x000ee2000c1e1b00 */
[----:B--2---:R-:W-:Y:S02]  /*06b0*/  IMAD.WIDE R22, R5, 0x8, R22 ;  /* 0x0000000805167825 */ /* 0x004fe400078e0216 */
[----:B------:R-:W-:-:S03]  /*06c0*/  LEA.HI.X R21, R8, UR7, R3, 0x3, P0 ;  /* 0x0000000708157c11 */ /* 0x000fc600080f1c03 */
[----:B------:R-:W3:Y:S01]  /*06d0*/  LDG.E.64 R4, desc[UR16][R22.64] ;  /* 0x0000001016047981 */ /* 0x000ee2000c1e1b00 */
[----:B------:R-:W-:-:S03]  /*06e0*/  IMAD.WIDE.U32 R26, R27, 0x8, R22 ;  /* 0x000000081b1a7825 */ /* 0x000fc600078e0016 */
[----:B------:R-:W2:Y:S04]  /*06f0*/  LDG.E.64 R8, desc[UR16][R20.64+0x8] ;  /* 0x0000081014087981 */ /* 0x000ea8000c1e1b00 */
[----:B------:R-:W2:Y:S01]  /*0700*/  LDG.E.64 R10, desc[UR16][R26.64] ;  /* 0x000000101a0a7981 */ /* 0x000ea2000c1e1b00 */
[----:B------:R-:W-:-:S03]  /*0710*/  IMAD.WIDE.U32 R28, R29, 0x8, R26 ;  /* 0x000000081d1c7825 */ /* 0x000fc600078e001a */
[----:B------:R-:W4:Y:S01]  /*0720*/  LDG.E.64 R14, desc[UR16][R20.64+0x10] ;  /* 0x00001010140e7981 */ /* 0x000f22000c1e1b00 */
[----:B------:R-:W-:-:S03]  /*0730*/  IMAD.U32 R25, RZ, RZ, UR18 ;  /* 0x00000012ff197e24 */ /* 0x000fc6000f8e00ff */
[----:B------:R-:W4:Y:S01]  /*0740*/  LDG.E.64 R16, desc[UR16][R28.64] ;  /* 0x000000101c107981 */ /* 0x000f22000c1e1b00 */
[----:B------:R-:W-:-:S03]  /*0750*/  IMAD.WIDE.U32 R24, R25, 0x8, R28 ;  /* 0x0000000819187825 */ /* 0x000fc600078e001c */
[----:B------:R-:W5:Y:S04]  /*0760*/  LDG.E.64 R22, desc[UR16][R20.64+0x18] ;  /* 0x0000181014167981 */ /* 0x000f68000c1e1b00 */
[----:B------:R-:W5:Y:S01]  /*0770*/  LDG.E.64 R24, desc[UR16][R24.64] ;  /* 0x0000001018187981 */ /* 0x000f62000c1e1b00 */
[----:B------:R-:W-:Y:S01]  /*0780*/  UIADD3 UR4, UPT, UPT, UR4, 0x4, URZ ;  /* 0x0000000404047890 */ /* 0x000fe2000fffe0ff */
[----:B---3--:R-:W-:-:S08]  /*0790*/  DFMA R4, R6, R4, R12 ;  /* 0x000000040604722b */ /* 0x008fd0000000000c */
[----:B--2---:R-:W-:-:S08]  /*07a0*/  DFMA R4, R8, R10, R4 ;  /* 0x0000000a0804722b */ /* 0x004fd00000000004 */
[----:B----4-:R-:W-:-:S08]  /*07b0*/  DFMA R4, R14, R16, R4 ;  /* 0x000000100e04722b */ /* 0x010fd00000000004 */
[----:B-----5:R-:W-:-:S11]  /*07c0*/  DFMA R12, R22, R24, R4 ;  /* 0x00000018160c722b */ /* 0x020fd60000000004 */
.L_x_3:
[----:B------:R-:W-:Y:S05]  /*07d0*/  BRA.U !UP1, `(.L_x_0) ;  /* 0x0000000109a87547 */ /* 0x000fea000b800000 */
[----:B------:R-:W-:Y:S01]  /*07e0*/  UISETP.NE.AND UP0, UPT, UR5, 0x1, UPT ;  /* 0x000000010500788c */ /* 0x000fe2000bf05270 */
[----:B------:R-:W-:Y:S01]  /*07f0*/  MOV R8, UR4 ;  /* 0x0000000400087c02 */ /* 0x000fe20008000f00 */
[----:B------:R-:W-:Y:S02]  /*0800*/  ULOP3.LUT UR5, UR18, 0x1, URZ, 0xc0, !UPT ;  /* 0x0000000112057892 */ /* 0x000fe4000f8ec0ff */
[----:B------:R-:W-:Y:S02]  /*0810*/  MOV R17, UR18 ;  /* 0x0000001200117c02 */ /* 0x000fe40008000f00 */
[----:B------:R-:W-:Y:S01]  /*0820*/  PLOP3.LUT P1, PT, PT, PT, UP0, 0x80, 0x8 ;  /* 0x000000000008781c */ /* 0x000fe20003f2f008 */
[----:B------:R-:W-:-:S04]  /*0830*/  UISETP.NE.U32.AND UP1, UPT, UR5, 0x1, UPT ;  /* 0x000000010500788c */ /* 0x000fc8000bf25070 */
[----:B------:R-:W0:Y:S02]  /*0840*/  @UP0 LDCU.128 UR8, c[0x0][0x380] ;  /* 0x00007000ff0807ac */ /* 0x000e240008000c00 */
[----:B------:R-:W-:Y:S01]  /*0850*/  PLOP3.LUT P0, PT, PT, PT, UP1, 0x80, 0x8 ;  /* 0x000000000008781c */ /* 0x000fe20003f0f018 */
[----:B------:R-:W1:Y:S04]  /*0860*/  @UP0 LDCU.64 UR6, c[0x0][0x380] ;  /* 0x00007000ff0607ac */ /* 0x000e680008000a00 */
[----:B------:R-:W2:Y:S01]  /*0870*/  @!UP1 LDCU.128 UR12, c[0x0][0x380] ;  /* 0x00007000ff0c97ac */ /* 0x000ea20008000c00 */
[----:B------:R-:W-:Y:S01]  /*0880*/  @P1 IADD3 R3, PT, PT, R2, UR4, RZ ;  /* 0x0000000402031c10 */ /* 0x000fe2000fffe0ff */
[----:B------:R-:W-:Y:S01]  /*0890*/  @P1 IMAD R9, R8, UR18, R19 ;  /* 0x0000001208091c24 */ /* 0x000fe2000f8e0213 */
[----:B------:R-:W-:Y:S01]  /*08a0*/  @P1 IADD3 R10, P2, PT, R2, UR4, RZ ;  /* 0x00000004020a1c10 */ /* 0x000fe2000ff5e0ff */
[----:B------:R-:W-:Y:S01]  /*08b0*/  @UP0 UIADD3 UR4, UPT, UPT, UR4, 0x2, URZ ;  /* 0x0000000204040890 */ /* 0x000fe2000fffe0ff */
[----:B0-----:R-:W-:Y:S01]  /*08c0*/  MOV R6, UR10 ;  /* 0x0000000a00067c02 */ /* 0x001fe20008000f00 */
[----:B------:R-:W-:Y:S01]  /*08d0*/  IMAD.U32 R4, RZ, RZ, UR8 ;  /* 0x00000008ff047e24 */ /* 0x000fe2000f8e00ff */
[----:B------:R-:W-:-:S02]  /*08e0*/  MOV R7, UR11 ;  /* 0x0000000b00077c02 */ /* 0x000fc40008000f00 */
[----:B------:R-:W-:Y:S01]  /*08f0*/  MOV R5, UR9 ;  /* 0x0000000900057c02 */ /* 0x000fe20008000f00 */
[----:B------:R-:W-:-:S04]  /*0900*/  @P1 IMAD.WIDE R6, R9, 0x8, R6 ;  /* 0x0000000809061825 */ /* 0x000fc800078e0206 */
[----:B------:R-:W-:-:S04]  /*0910*/  @P1 IMAD.WIDE.U32 R4, R3, 0x8, R4 ;  /* 0x0000000803041825 */ /* 0x000fc800078e0004 */
[----:B------:R-:W-:Y:S01]  /*0920*/  @P1 IMAD.X R3, RZ, RZ, RZ, P2 ;  /* 0x000000ffff031224 */ /* 0x000fe200010e06ff */
[C---:B-1----:R-:W-:Y:S01]  /*0930*/  @P1 LEA R8, P2, R10.reuse, UR6, 0x3 ;  /* 0x000000060a081c11 */ /* 0x042fe2000f8418ff */
[----:B------:R-:W-:Y:S01]  /*0940*/  @P1 IMAD.WIDE.U32 R16, R17, 0x8, R6 ;  /* 0x0000000811101825 */ /* 0x000fe200078e0006 */
[----:B------:R-:W3:Y:S02]  /*0950*/  @P1 LDG.E.64 R4, desc[UR16][R4.64] ;  /* 0x0000001004041981 */ /* 0x000ee4000c1e1b00 */
[----:B------:R-:W-:Y:S02]  /*0960*/  @P1 LEA.HI.X R9, R10, UR7, R3, 0x3, P2 ;  /* 0x000000070a091c11 */ /* 0x000fe400090f1c03 */
[----:B------:R-:W3:Y:S01]  /*0970*/  @P1 LDG.E.64 R6, desc[UR16][R6.64] ;  /* 0x0000001006061981 */ /* 0x000ee2000c1e1b00 */
[----:B------:R-:W-:Y:S01]  /*0980*/  IMAD.U32 R18, RZ, RZ, UR4 ;  /* 0x00000004ff127e24 */ /* 0x000fe2000f8e00ff */
[----:B--2---:R-:W-:Y:S02]  /*0990*/  MOV R14, UR12 ;  /* 0x0000000c000e7c02 */ /* 0x004fe40008000f00 */
[----:B------:R-:W-:Y:S01]  /*09a0*/  MOV R15, UR13 ;  /* 0x0000000d000f7c02 */ /* 0x000fe20008000f00 */
[----:B------:R-:W-:Y:S01]  /*09b0*/  @!P0 IMAD R23, R18, UR18, R19 ;  /* 0x0000001212178c24 */ /* 0x000fe2000f8e0213 */
[----:B------:R-:W-:Y:S01]  /*09c0*/  MOV R10, UR14 ;  /* 0x0000000e000a7c02 */ /* 0x000fe20008000f00 */
[----:B------:R-:W2:Y:S01]  /*09d0*/  @P1 LDG.E.64 R8, desc[UR16][R8.64+0x8] ;  /* 0x0000081008081981 */ /* 0x000ea2000c1e1b00 */
[----:B------:R-:W-:-:S02]  /*09e0*/  MOV R11, UR15 ;  /* 0x0000000f000b7c02 */ /* 0x000fc40008000f00 */
[----:B------:R-:W-:Y:S02]  /*09f0*/  @!P0 IADD3 R21, PT, PT, R2, UR4, RZ ;  /* 0x0000000402158c10 */ /* 0x000fe4000fffe0ff */
[----:B------:R-:W2:Y:S01]  /*0a00*/  @P1 LDG.E.64 R2, desc[UR16][R16.64] ;  /* 0x0000001010021981 */ /* 0x000ea2000c1e1b00 */
[----:B------:R-:W-:-:S04]  /*0a10*/  @!P0 IMAD.WIDE R10, R23, 0x8, R10 ;  /* 0x00000008170a8825 */ /* 0x000fc800078e020a */
[----:B------:R-:W-:Y:S02]  /*0a20*/  @!P0 IMAD.WIDE.U32 R14, R21, 0x8, R14 ;  /* 0x00000008150e8825 */ /* 0x000fe400078e000e */
[----:B------:R-:W4:Y:S04]  /*0a30*/  @!P0 LDG.E.64 R10, desc[UR16][R10.64] ;  /* 0x000000100a0a8981 */ /* 0x000f28000c1e1b00 */
[----:B------:R-:W4:Y:S01]  /*0a40*/  @!P0 LDG.E.64 R14, desc[UR16][R14.64] ;  /* 0x000000100e0e8981 */ /* 0x000f22000c1e1b00 */
[----:B---3--:R-:W-:-:S08]  /*0a50*/  @P1 DFMA R4, R4, R6, R12 ;  /* 0x000000060404122b */ /* 0x008fd0000000000c */
[----:B--2---:R-:W-:-:S08]  /*0a60*/  @P1 DFMA R12, R8, R2, R4 ;  /* 0x00000002080c122b */ /* 0x004fd00000000004 */
[----:B----4-:R-:W-:-:S11]  /*0a70*/  @!P0 DFMA R12, R14, R10, R12 ;  /* 0x0000000a0e0c822b */ /* 0x010fd6000000000c */
.L_x_0:
[----:B------:R-:W0:Y:S01]  /*0a80*/  LDC.64 R2, c[0x0][0x390] ;  /* 0x0000e400ff027b82 */ /* 0x000e220000000a00 */
[----:B------:R-:W-:-:S04]  /*0a90*/  IMAD R19, R0, UR18, R19 ;  /* 0x0000001200137c24 */ /* 0x000fc8000f8e0213 */
[----:B0-----:R-:W-:-:S05]  /*0aa0*/  IMAD.WIDE R2, R19, 0x8, R2 ;  /* 0x0000000813027825 */ /* 0x001fca00078e0202 */
[----:B------:R-:W-:Y:S01]  /*0ab0*/  STG.E.64 desc[UR16][R2.64], R12 ;  /* 0x0000000c02007986 */ /* 0x000fe2000c101b10 */
[----:B------:R-:W-:Y:S05]  /*0ac0*/  EXIT ;  /* 0x000000000000794d */ /* 0x000fea0003800000 */
.L_x_4:
[----:B------:R-:W-:-:S00]  /*0ad0*/  BRA `(.L_x_4) ;  /* 0xfffffffc00fc7947 */ /* 0x000fc0000383ffff */
[----:B------:R-:W-:-:S00]  /*0ae0*/  NOP ;  /* 0x0000000000007918 */ /* 0x000fc00000000000 */
        /* <DEDUP_REMOVED lines=9> */
.L_x_5:


//--------------------- .nv.shared.reserved.0     --------------------------
	.section	.nv.shared.reserved.0,"aw",@nobits
	.weak		__nv_reservedSMEM_offset_0_alias
	.size		__nv_reservedSMEM_offset_0_alias, 0, 64
	.other		__nv_reservedSMEM_offset_0_alias,@"STO_CUDA_RESERVED_SHARED STV_DEFAULT"
__nv_reservedSMEM_offset_0_alias:
	.zero		0
	.zero		64


//--------------------- .nv.constant0._Z14global_elementPdS_S_i --------------------------
	.section	.nv.constant0._Z14global_elementPdS_S_i,"a",@progbits
	.sectionflags	@""
	.align	4
.nv.constant0._Z14global_elementPdS_S_i:
	.zero		924


//--------------------- SYMBOLS --------------------------

	.type		.nv.reservedSmem.offset0,@object
	.size		.nv.reservedSmem.offset0,0x4
